//
// Generated by NVIDIA NVVM Compiler
//
// Compiler Build ID: CL-36424714
// Cuda compilation tools, release 13.0, V13.0.88
// Based on NVVM 20.0.0
//

.version 9.0
.target sm_100
.address_size 64

	// .globl	_Z13kernel_fprimePKfPfii

.visible .entry _Z13kernel_fprimePKfPfii(
	.param .u64 .ptr .align 1 _Z13kernel_fprimePKfPfii_param_0,
	.param .u64 .ptr .align 1 _Z13kernel_fprimePKfPfii_param_1,
	.param .u32 _Z13kernel_fprimePKfPfii_param_2,
	.param .u32 _Z13kernel_fprimePKfPfii_param_3
)
{
	.reg .pred 	%p<4>;
	.reg .b32 	%r<14>;
	.reg .b32 	%f<4>;
	.reg .b64 	%rd<8>;

	ld.param.u64 	%rd1, [_Z13kernel_fprimePKfPfii_param_0];
	ld.param.u64 	%rd2, [_Z13kernel_fprimePKfPfii_param_1];
	ld.param.u32 	%r3, [_Z13kernel_fprimePKfPfii_param_2];
	ld.param.u32 	%r4, [_Z13kernel_fprimePKfPfii_param_3];
	mov.u32 	%r6, %ctaid.x;
	mov.u32 	%r7, %ntid.x;
	mov.u32 	%r8, %tid.x;
	mad.lo.s32 	%r1, %r6, %r7, %r8;
	mov.u32 	%r9, %ctaid.y;
	mov.u32 	%r10, %ntid.y;
	mov.u32 	%r11, %tid.y;
	mad.lo.s32 	%r12, %r9, %r10, %r11;
	setp.ge.s32 	%p1, %r1, %r3;
	setp.ge.s32 	%p2, %r12, %r4;
	or.pred  	%p3, %p1, %p2;
	@%p3 bra 	$L__BB0_2;
	cvta.to.global.u64 	%rd3, %rd1;
	cvta.to.global.u64 	%rd4, %rd2;
	mad.lo.s32 	%r13, %r3, %r12, %r1;
	mul.wide.s32 	%rd5, %r13, 4;
	add.s64 	%rd6, %rd3, %rd5;
	ld.global.nc.f32 	%f1, [%rd6];
	fma.rn.f32 	%f2, %f1, %f1, 0fBF800000;
	mul.f32 	%f3, %f1, %f2;
	add.s64 	%rd7, %rd4, %rd5;
	st.global.f32 	[%rd7], %f3;
$L__BB0_2:
	ret;

}
	// .globl	_Z14kernel_make_k2Pfii
.visible .entry _Z14kernel_make_k2Pfii(
	.param .u64 .ptr .align 1 _Z14kernel_make_k2Pfii_param_0,
	.param .u32 _Z14kernel_make_k2Pfii_param_1,
	.param .u32 _Z14kernel_make_k2Pfii_param_2
)
{
	.reg .pred 	%p<5>;
	.reg .b32 	%r<23>;
	.reg .b32 	%f<2>;
	.reg .b64 	%rd<5>;

	ld.param.u64 	%rd1, [_Z14kernel_make_k2Pfii_param_0];
	ld.param.u32 	%r5, [_Z14kernel_make_k2Pfii_param_1];
	ld.param.u32 	%r6, [_Z14kernel_make_k2Pfii_param_2];
	shr.u32 	%r7, %r5, 31;
	add.s32 	%r8, %r5, %r7;
	shr.s32 	%r1, %r8, 1;
	mov.u32 	%r9, %ctaid.x;
	mov.u32 	%r10, %ntid.x;
	mov.u32 	%r11, %tid.x;
	mad.lo.s32 	%r2, %r9, %r10, %r11;
	mov.u32 	%r12, %ctaid.y;
	mov.u32 	%r13, %ntid.y;
	mov.u32 	%r14, %tid.y;
	mad.lo.s32 	%r15, %r12, %r13, %r14;
	setp.gt.s32 	%p1, %r2, %r1;
	setp.ge.s32 	%p2, %r15, %r6;
	or.pred  	%p3, %p1, %p2;
	@%p3 bra 	$L__BB1_2;
	cvta.to.global.u64 	%rd2, %rd1;
	mad.lo.s32 	%r16, %r15, %r1, %r15;
	add.s32 	%r17, %r16, %r2;
	shr.u32 	%r18, %r6, 1;
	setp.gt.u32 	%p4, %r15, %r18;
	selp.b32 	%r19, %r6, 0, %p4;
	sub.s32 	%r20, %r15, %r19;
	mul.lo.s32 	%r21, %r2, %r2;
	mad.lo.s32 	%r22, %r20, %r20, %r21;
	cvt.rn.f32.u32 	%f1, %r22;
	mul.wide.s32 	%rd3, %r17, 4;
	add.s64 	%rd4, %rd2, %rd3;
	st.global.f32 	[%rd4], %f1;
$L__BB1_2:
	ret;

}
	// .globl	_Z19kernel_update_modesPK6float2S1_PKfPS_iifff
.visible .entry _Z19kernel_update_modesPK6float2S1_PKfPS_iifff(
	.param .u64 .ptr .align 1 _Z19kernel_update_modesPK6float2S1_PKfPS_iifff_param_0,
	.param .u64 .ptr .align 1 _Z19kernel_update_modesPK6float2S1_PKfPS_iifff_param_1,
	.param .u64 .ptr .align 1 _Z19kernel_update_modesPK6float2S1_PKfPS_iifff_param_2,
	.param .u64 .ptr .align 1 _Z19kernel_update_modesPK6float2S1_PKfPS_iifff_param_3,
	.param .u32 _Z19kernel_update_modesPK6float2S1_PKfPS_iifff_param_4,
	.param .u32 _Z19kernel_update_modesPK6float2S1_PKfPS_iifff_param_5,
	.param .f32 _Z19kernel_update_modesPK6float2S1_PKfPS_iifff_param_6,
	.param .f32 _Z19kernel_update_modesPK6float2S1_PKfPS_iifff_param_7,
	.param .f32 _Z19kernel_update_modesPK6float2S1_PKfPS_iifff_param_8
)
{
	.reg .pred 	%p<4>;
	.reg .b32 	%r<18>;
	.reg .b32 	%f<20>;
	.reg .b64 	%rd<15>;

	ld.param.u64 	%rd1, [_Z19kernel_update_modesPK6float2S1_PKfPS_iifff_param_0];
	ld.param.u64 	%rd2, [_Z19kernel_update_modesPK6float2S1_PKfPS_iifff_param_1];
	ld.param.u64 	%rd3, [_Z19kernel_update_modesPK6float2S1_PKfPS_iifff_param_2];
	ld.param.u64 	%rd4, [_Z19kernel_update_modesPK6float2S1_PKfPS_iifff_param_3];
	ld.param.u32 	%r4, [_Z19kernel_update_modesPK6float2S1_PKfPS_iifff_param_4];
	ld.param.u32 	%r5, [_Z19kernel_update_modesPK6float2S1_PKfPS_iifff_param_5];
	ld.param.f32 	%f1, [_Z19kernel_update_modesPK6float2S1_PKfPS_iifff_param_6];
	ld.param.f32 	%f2, [_Z19kernel_update_modesPK6float2S1_PKfPS_iifff_param_7];
	ld.param.f32 	%f3, [_Z19kernel_update_modesPK6float2S1_PKfPS_iifff_param_8];
	shr.u32 	%r7, %r4, 31;
	add.s32 	%r8, %r4, %r7;
	shr.s32 	%r1, %r8, 1;
	mov.u32 	%r9, %ctaid.x;
	mov.u32 	%r10, %ntid.x;
	mov.u32 	%r11, %tid.x;
	mad.lo.s32 	%r2, %r9, %r10, %r11;
	mov.u32 	%r12, %ctaid.y;
	mov.u32 	%r13, %ntid.y;
	mov.u32 	%r14, %tid.y;
	mad.lo.s32 	%r15, %r12, %r13, %r14;
	setp.gt.s32 	%p1, %r2, %r1;
	setp.ge.s32 	%p2, %r15, %r5;
	or.pred  	%p3, %p1, %p2;
	@%p3 bra 	$L__BB2_2;
	cvta.to.global.u64 	%rd5, %rd3;
	cvta.to.global.u64 	%rd6, %rd1;
	cvta.to.global.u64 	%rd7, %rd2;
	cvta.to.global.u64 	%rd8, %rd4;
	mad.lo.s32 	%r16, %r15, %r1, %r15;
	add.s32 	%r17, %r16, %r2;
	mul.wide.s32 	%rd9, %r17, 4;
	add.s64 	%rd10, %rd5, %rd9;
	ld.global.nc.f32 	%f4, [%rd10];
	mul.f32 	%f5, %f1, %f3;
	mul.f32 	%f6, %f2, %f5;
	mul.f32 	%f7, %f6, %f4;
	fma.rn.f32 	%f8, %f4, %f7, 0f3F800000;
	mul.wide.s32 	%rd11, %r17, 8;
	add.s64 	%rd12, %rd6, %rd11;
	ld.global.nc.v2.f32 	{%f9, %f10}, [%rd12];
	add.s64 	%rd13, %rd7, %rd11;
	ld.global.nc.v2.f32 	{%f11, %f12}, [%rd13];
	mul.f32 	%f13, %f5, %f4;
	mul.f32 	%f14, %f13, %f11;
	sub.f32 	%f15, %f9, %f14;
	mul.f32 	%f16, %f13, %f12;
	sub.f32 	%f17, %f10, %f16;
	div.rn.f32 	%f18, %f15, %f8;
	add.s64 	%rd14, %rd8, %rd11;
	div.rn.f32 	%f19, %f17, %f8;
	st.global.v2.f32 	[%rd14], {%f18, %f19};
$L__BB2_2:
	ret;

}
	// .globl	_Z16kernel_normalizePfif
.visible .entry _Z16kernel_normalizePfif(
	.param .u64 .ptr .align 1 _Z16kernel_normalizePfif_param_0,
	.param .u32 _Z16kernel_normalizePfif_param_1,
	.param .f32 _Z16kernel_normalizePfif_param_2
)
{
	.reg .pred 	%p<2>;
	.reg .b32 	%r<6>;
	.reg .b32 	%f<4>;
	.reg .b64 	%rd<5>;

	ld.param.u64 	%rd1, [_Z16kernel_normalizePfif_param_0];
	ld.param.u32 	%r2, [_Z16kernel_normalizePfif_param_1];
	ld.param.f32 	%f1, [_Z16kernel_normalizePfif_param_2];
	mov.u32 	%r3, %ctaid.x;
	mov.u32 	%r4, %ntid.x;
	mov.u32 	%r5, %tid.x;
	mad.lo.s32 	%r1, %r3, %r4, %r5;
	setp.ge.s32 	%p1, %r1, %r2;
	@%p1 bra 	$L__BB3_2;
	cvta.to.global.u64 	%rd2, %rd1;
	mul.wide.s32 	%rd3, %r1, 4;
	add.s64 	%rd4, %rd2, %rd3;
	ld.global.f32 	%f2, [%rd4];
	mul.f32 	%f3, %f1, %f2;
	st.global.f32 	[%rd4], %f3;
$L__BB3_2:
	ret;

}


// ===== COMPILED SASS (sm_100) =====

	.target	sm_100

	.elftype	@"ET_EXEC"


//--------------------- .note.nv.tkinfo           --------------------------
	.section	.note.nv.tkinfo,"",@"SHT_NOTE"
	.sectionflags	@"SHF_NOTE_NV_TKINFO"
	.tkinfo
        /*0018*/ 	.word	0x00000002
        /*0030*/ 	.string	""
        /*0030*/ 	.string	"ptxas"
        /*0030*/ 	.string	"Cuda compilation tools, release 13.0, V13.0.88"
        /*0030*/ 	.string	"Build cuda_13.0.r13.0/compiler.36424714_0"
        /*0030*/ 	.string	"-arch sm_100 -m 64 "



//--------------------- .note.nv.cuinfo           --------------------------
	.section	.note.nv.cuinfo,"",@"SHT_NOTE"
	.sectionflags	@"SHF_NOTE_NV_CUINFO"
        /*0018*/ 	.short	0x0002
        /*001a*/ 	.short	0x0064
        /*001c*/ 	.short	0x0082
	.zero		2


//--------------------- .nv.info                  --------------------------
	.section	.nv.info,"",@"SHT_CUDA_INFO"
	.align	4


	//----- nvinfo : EIATTR_REGCOUNT
	.align		4
        /*0000*/ 	.byte	0x04, 0x2f
        /*0002*/ 	.short	(.L_1 - .L_0)
	.align		4
.L_0:
        /*0004*/ 	.word	index@(_Z13kernel_fprimePKfPfii)
        /*0008*/ 	.word	0x0000000c


	//----- nvinfo : EIATTR_FRAME_SIZE
	.align		4
.L_1:
        /*000c*/ 	.byte	0x04, 0x11
        /*000e*/ 	.short	(.L_3 - .L_2)
	.align		4
.L_2:
        /*0010*/ 	.word	index@(_Z13kernel_fprimePKfPfii)
        /*0014*/ 	.word	0x00000000


	//----- nvinfo : EIATTR_REGCOUNT
	.align		4
.L_3:
        /*0018*/ 	.byte	0x04, 0x2f
        /*001a*/ 	.short	(.L_5 - .L_4)
	.align		4
.L_4:
        /*001c*/ 	.word	index@(_Z14kernel_make_k2Pfii)
        /*0020*/ 	.word	0x0000000c


	//----- nvinfo : EIATTR_FRAME_SIZE
	.align		4
.L_5:
        /*0024*/ 	.byte	0x04, 0x11
        /*0026*/ 	.short	(.L_7 - .L_6)
	.align		4
.L_6:
        /*0028*/ 	.word	index@(_Z14kernel_make_k2Pfii)
        /*002c*/ 	.word	0x00000000


	//----- nvinfo : EIATTR_REGCOUNT
	.align		4
.L_7:
        /*0030*/ 	.byte	0x04, 0x2f
        /*0032*/ 	.short	(.L_9 - .L_8)
	.align		4
.L_8:
        /*0034*/ 	.word	index@(_Z19kernel_update_modesPK6float2S1_PKfPS_iifff)
        /*0038*/ 	.word	0x00000013


	//----- nvinfo : EIATTR_FRAME_SIZE
	.align		4
.L_9:
        /*003c*/ 	.byte	0x04, 0x11
        /*003e*/ 	.short	(.L_11 - .L_10)
	.align		4
.L_10:
        /*0040*/ 	.word	index@($__internal_0_$__cuda_sm3x_div_rn_noftz_f32_slowpath)
        /*0044*/ 	.word	0x00000000


	//----- nvinfo : EIATTR_FRAME_SIZE
	.align		4
.L_11:
        /*0048*/ 	.byte	0x04, 0x11
        /*004a*/ 	.short	(.L_13 - .L_12)
	.align		4
.L_12:
        /*004c*/ 	.word	index@(_Z19kernel_update_modesPK6float2S1_PKfPS_iifff)
        /*0050*/ 	.word	0x00000000


	//----- nvinfo : EIATTR_REGCOUNT
	.align		4
.L_13:
        /*0054*/ 	.byte	0x04, 0x2f
        /*0056*/ 	.short	(.L_15 - .L_14)
	.align		4
.L_14:
        /*0058*/ 	.word	index@(_Z16kernel_normalizePfif)
        /*005c*/ 	.word	0x00000008


	//----- nvinfo : EIATTR_FRAME_SIZE
	.align		4
.L_15:
        /*0060*/ 	.byte	0x04, 0x11
        /*0062*/ 	.short	(.L_17 - .L_16)
	.align		4
.L_16:
        /*0064*/ 	.word	index@(_Z16kernel_normalizePfif)
        /*0068*/ 	.word	0x00000000


	//----- nvinfo : EIATTR_MIN_STACK_SIZE
	.align		4
.L_17:
        /*006c*/ 	.byte	0x04, 0x12
        /*006e*/ 	.short	(.L_19 - .L_18)
	.align		4
.L_18:
        /*0070*/ 	.word	index@(_Z16kernel_normalizePfif)
        /*0074*/ 	.word	0x00000000


	//----- nvinfo : EIATTR_MIN_STACK_SIZE
	.align		4
.L_19:
        /*0078*/ 	.byte	0x04, 0x12
        /*007a*/ 	.short	(.L_21 - .L_20)
	.align		4
.L_20:
        /*007c*/ 	.word	index@(_Z19kernel_update_modesPK6float2S1_PKfPS_iifff)
        /*0080*/ 	.word	0x00000000


	//----- nvinfo : EIATTR_MIN_STACK_SIZE
	.align		4
.L_21:
        /*0084*/ 	.byte	0x04, 0x12
        /*0086*/ 	.short	(.L_23 - .L_22)
	.align		4
.L_22:
        /*0088*/ 	.word	index@(_Z14kernel_make_k2Pfii)
        /*008c*/ 	.word	0x00000000


	//----- nvinfo : EIATTR_MIN_STACK_SIZE
	.align		4
.L_23:
        /*0090*/ 	.byte	0x04, 0x12
        /*0092*/ 	.short	(.L_25 - .L_24)
	.align		4
.L_24:
        /*0094*/ 	.word	index@(_Z13kernel_fprimePKfPfii)
        /*0098*/ 	.word	0x00000000
.L_25:


//--------------------- .nv.compat                --------------------------
	.section	.nv.compat,"",@"SHT_CUDA_COMPAT_INFO"
	.align	4
        /*0000*/ 	.byte	0x02, 0x09, 0x00, 0x00, 0x02, 0x02, 0x01, 0x00, 0x02, 0x05, 0x05, 0x00, 0x03, 0x07, 0x01, 0x01
        /*0010*/ 	.byte	0x02, 0x03, 0x00, 0x00, 0x02, 0x06, 0x01, 0x00, 0x04, 0x0b, 0x08, 0x00, 0x01, 0x00, 0x00, 0x00
        /*0020*/ 	.byte	0x00, 0x00, 0x00, 0x00


//--------------------- .nv.info._Z16kernel_normalizePfif --------------------------
	.section	.nv.info._Z16kernel_normalizePfif,"",@"SHT_CUDA_INFO"
	.sectionflags	@""
	.align	4


	//----- nvinfo : EIATTR_CUDA_API_VERSION
	.align		4
        /*0000*/ 	.byte	0x04, 0x37
        /*0002*/ 	.short	(.L_27 - .L_26)
.L_26:
        /*0004*/ 	.word	0x00000082


	//----- nvinfo : EIATTR_KPARAM_INFO
	.align		4
.L_27:
        /*0008*/ 	.byte	0x04, 0x17
        /*000a*/ 	.short	(.L_29 - .L_28)
.L_28:
        /*000c*/ 	.word	0x00000000
        /*0010*/ 	.short	0x0002
        /*0012*/ 	.short	0x000c
        /*0014*/ 	.byte	0x00, 0xf0, 0x11, 0x00


	//----- nvinfo : EIATTR_KPARAM_INFO
	.align		4
.L_29:
        /*0018*/ 	.byte	0x04, 0x17
        /*001a*/ 	.short	(.L_31 - .L_30)
.L_30:
        /*001c*/ 	.word	0x00000000
        /*0020*/ 	.short	0x0001
        /*0022*/ 	.short	0x0008
        /*0024*/ 	.byte	0x00, 0xf0, 0x11, 0x00


	//----- nvinfo : EIATTR_KPARAM_INFO
	.align		4
.L_31:
        /*0028*/ 	.byte	0x04, 0x17
        /*002a*/ 	.short	(.L_33 - .L_32)
.L_32:
        /*002c*/ 	.word	0x00000000
        /*0030*/ 	.short	0x0000
        /*0032*/ 	.short	0x0000
        /*0034*/ 	.byte	0x00, 0xf5, 0x21, 0x00


	//----- nvinfo : EIATTR_SPARSE_MMA_MASK
	.align		4
.L_33:
        /*0038*/ 	.byte	0x03, 0x50
        /*003a*/ 	.short	0x0000


	//----- nvinfo : EIATTR_MAXREG_COUNT
	.align		4
        /*003c*/ 	.byte	0x03, 0x1b
        /*003e*/ 	.short	0x00ff


	//----- nvinfo : EIATTR_MERCURY_ISA_VERSION
	.align		4
        /*0040*/ 	.byte	0x03, 0x5f
        /*0042*/ 	.short	0x0101


	//----- nvinfo : EIATTR_VRC_CTA_INIT_COUNT
	.align		4
        /*0044*/ 	.byte	0x02, 0x4a
	.zero		1
	.zero		1


	//----- nvinfo : EIATTR_EXIT_INSTR_OFFSETS
	.align		4
        /*0048*/ 	.byte	0x04, 0x1c
        /*004a*/ 	.short	(.L_35 - .L_34)


	//   ....[0]....
.L_34:
        /*004c*/ 	.word	0x00000070


	//   ....[1]....
        /*0050*/ 	.word	0x000000f0


	//----- nvinfo : EIATTR_CBANK_PARAM_SIZE
	.align		4
.L_35:
        /*0054*/ 	.byte	0x03, 0x19
        /*0056*/ 	.short	0x0010


	//----- nvinfo : EIATTR_PARAM_CBANK
	.align		4
        /*0058*/ 	.byte	0x04, 0x0a
        /*005a*/ 	.short	(.L_37 - .L_36)
	.align		4
.L_36:
        /*005c*/ 	.word	index@(.nv.constant0._Z16kernel_normalizePfif)
        /*0060*/ 	.short	0x0380
        /*0062*/ 	.short	0x0010


	//----- nvinfo : EIATTR_SW_WAR
	.align		4
.L_37:
        /*0064*/ 	.byte	0x04, 0x36
        /*0066*/ 	.short	(.L_39 - .L_38)
.L_38:
        /*0068*/ 	.word	0x00000008
.L_39:


//--------------------- .nv.info._Z19kernel_update_modesPK6float2S1_PKfPS_iifff --------------------------
	.section	.nv.info._Z19kernel_update_modesPK6float2S1_PKfPS_iifff,"",@"SHT_CUDA_INFO"
	.sectionflags	@""
	.align	4


	//----- nvinfo : EIATTR_CUDA_API_VERSION
	.align		4
        /*0000*/ 	.byte	0x04, 0x37
        /*0002*/ 	.short	(.L_41 - .L_40)
.L_40:
        /*0004*/ 	.word	0x00000082


	//----- nvinfo : EIATTR_KPARAM_INFO
	.align		4
.L_41:
        /*0008*/ 	.byte	0x04, 0x17
        /*000a*/ 	.short	(.L_43 - .L_42)
.L_42:
        /*000c*/ 	.word	0x00000000
        /*0010*/ 	.short	0x0008
        /*0012*/ 	.short	0x0030
        /*0014*/ 	.byte	0x00, 0xf0, 0x11, 0x00


	//----- nvinfo : EIATTR_KPARAM_INFO
	.align		4
.L_43:
        /*0018*/ 	.byte	0x04, 0x17
        /*001a*/ 	.short	(.L_45 - .L_44)
.L_44:
        /*001c*/ 	.word	0x00000000
        /*0020*/ 	.short	0x0007
        /*0022*/ 	.short	0x002c
        /*0024*/ 	.byte	0x00, 0xf0, 0x11, 0x00


	//----- nvinfo : EIATTR_KPARAM_INFO
	.align		4
.L_45:
        /*0028*/ 	.byte	0x04, 0x17
        /*002a*/ 	.short	(.L_47 - .L_46)
.L_46:
        /*002c*/ 	.word	0x00000000
        /*0030*/ 	.short	0x0006
        /*0032*/ 	.short	0x0028
        /*0034*/ 	.byte	0x00, 0xf0, 0x11, 0x00


	//----- nvinfo : EIATTR_KPARAM_INFO
	.align		4
.L_47:
        /*0038*/ 	.byte	0x04, 0x17
        /*003a*/ 	.short	(.L_49 - .L_48)
.L_48:
        /*003c*/ 	.word	0x00000000
        /*0040*/ 	.short	0x0005
        /*0042*/ 	.short	0x0024
        /*0044*/ 	.byte	0x00, 0xf0, 0x11, 0x00


	//----- nvinfo : EIATTR_KPARAM_INFO
	.align		4
.L_49:
        /*0048*/ 	.byte	0x04, 0x17
        /*004a*/ 	.short	(.L_51 - .L_50)
.L_50:
        /*004c*/ 	.word	0x00000000
        /*0050*/ 	.short	0x0004
        /*0052*/ 	.short	0x0020
        /*0054*/ 	.byte	0x00, 0xf0, 0x11, 0x00


	//----- nvinfo : EIATTR_KPARAM_INFO
	.align		4
.L_51:
        /*0058*/ 	.byte	0x04, 0x17
        /*005a*/ 	.short	(.L_53 - .L_52)
.L_52:
        /*005c*/ 	.word	0x00000000
        /*0060*/ 	.short	0x0003
        /*0062*/ 	.short	0x0018
        /*0064*/ 	.byte	0x00, 0xf5, 0x21, 0x00


	//----- nvinfo : EIATTR_KPARAM_INFO
	.align		4
.L_53:
        /*0068*/ 	.byte	0x04, 0x17
        /*006a*/ 	.short	(.L_55 - .L_54)
.L_54:
        /*006c*/ 	.word	0x00000000
        /*0070*/ 	.short	0x0002
        /*0072*/ 	.short	0x0010
        /*0074*/ 	.byte	0x00, 0xf5, 0x21, 0x00


	//----- nvinfo : EIATTR_KPARAM_INFO
	.align		4
.L_55:
        /*0078*/ 	.byte	0x04, 0x17
        /*007a*/ 	.short	(.L_57 - .L_56)
.L_56:
        /*007c*/ 	.word	0x00000000
        /*0080*/ 	.short	0x0001
        /*0082*/ 	.short	0x0008
        /*0084*/ 	.byte	0x00, 0xf5, 0x21, 0x00


	//----- nvinfo : EIATTR_KPARAM_INFO
	.align		4
.L_57:
        /*0088*/ 	.byte	0x04, 0x17
        /*008a*/ 	.short	(.L_59 - .L_58)
.L_58:
        /*008c*/ 	.word	0x00000000
        /*0090*/ 	.short	0x0000
        /*0092*/ 	.short	0x0000
        /*0094*/ 	.byte	0x00, 0xf5, 0x21, 0x00


	//----- nvinfo : EIATTR_SPARSE_MMA_MASK
	.align		4
.L_59:
        /*0098*/ 	.byte	0x03, 0x50
        /*009a*/ 	.short	0x0000


	//----- nvinfo : EIATTR_MAXREG_COUNT
	.align		4
        /*009c*/ 	.byte	0x03, 0x1b
        /*009e*/ 	.short	0x00ff


	//----- nvinfo : EIATTR_MERCURY_ISA_VERSION
	.align		4
        /*00a0*/ 	.byte	0x03, 0x5f
        /*00a2*/ 	.short	0x0101


	//----- nvinfo : EIATTR_VRC_CTA_INIT_COUNT
	.align		4
        /*00a4*/ 	.byte	0x02, 0x4a
	.zero		1
	.zero		1


	//----- nvinfo : EIATTR_EXIT_INSTR_OFFSETS
	.align		4
        /*00a8*/ 	.byte	0x04, 0x1c
        /*00aa*/ 	.short	(.L_61 - .L_60)


	//   ....[0]....
.L_60:
        /*00ac*/ 	.word	0x000000e0


	//   ....[1]....
        /*00b0*/ 	.word	0x00000440


	//----- nvinfo : EIATTR_CRS_STACK_SIZE
	.align		4
.L_61:
        /*00b4*/ 	.byte	0x04, 0x1e
        /*00b6*/ 	.short	(.L_63 - .L_62)
.L_62:
        /*00b8*/ 	.word	0x00000000


	//----- nvinfo : EIATTR_CBANK_PARAM_SIZE
	.align		4
.L_63:
        /*00bc*/ 	.byte	0x03, 0x19
        /*00be*/ 	.short	0x0034


	//----- nvinfo : EIATTR_PARAM_CBANK
	.align		4
        /*00c0*/ 	.byte	0x04, 0x0a
        /*00c2*/ 	.short	(.L_65 - .L_64)
	.align		4
.L_64:
        /*00c4*/ 	.word	index@(.nv.constant0._Z19kernel_update_modesPK6float2S1_PKfPS_iifff)
        /*00c8*/ 	.short	0x0380
        /*00ca*/ 	.short	0x0034


	//----- nvinfo : EIATTR_SW_WAR
	.align		4
.L_65:
        /*00cc*/ 	.byte	0x04, 0x36
        /*00ce*/ 	.short	(.L_67 - .L_66)
.L_66:
        /*00d0*/ 	.word	0x00000008
.L_67:


//--------------------- .nv.info._Z14kernel_make_k2Pfii --------------------------
	.section	.nv.info._Z14kernel_make_k2Pfii,"",@"SHT_CUDA_INFO"
	.sectionflags	@""
	.align	4


	//----- nvinfo : EIATTR_CUDA_API_VERSION
	.align		4
        /*0000*/ 	.byte	0x04, 0x37
        /*0002*/ 	.short	(.L_69 - .L_68)
.L_68:
        /*0004*/ 	.word	0x00000082


	//----- nvinfo : EIATTR_KPARAM_INFO
	.align		4
.L_69:
        /*0008*/ 	.byte	0x04, 0x17
        /*000a*/ 	.short	(.L_71 - .L_70)
.L_70:
        /*000c*/ 	.word	0x00000000
        /*0010*/ 	.short	0x0002
        /*0012*/ 	.short	0x000c
        /*0014*/ 	.byte	0x00, 0xf0, 0x11, 0x00


	//----- nvinfo : EIATTR_KPARAM_INFO
	.align		4
.L_71:
        /*0018*/ 	.byte	0x04, 0x17
        /*001a*/ 	.short	(.L_73 - .L_72)
.L_72:
        /*001c*/ 	.word	0x00000000
        /*0020*/ 	.short	0x0001
        /*0022*/ 	.short	0x0008
        /*0024*/ 	.byte	0x00, 0xf0, 0x11, 0x00


	//----- nvinfo : EIATTR_KPARAM_INFO
	.align		4
.L_73:
        /*0028*/ 	.byte	0x04, 0x17
        /*002a*/ 	.short	(.L_75 - .L_74)
.L_74:
        /*002c*/ 	.word	0x00000000
        /*0030*/ 	.short	0x0000
        /*0032*/ 	.short	0x0000
        /*0034*/ 	.byte	0x00, 0xf5, 0x21, 0x00


	//----- nvinfo : EIATTR_SPARSE_MMA_MASK
	.align		4
.L_75:
        /*0038*/ 	.byte	0x03, 0x50
        /*003a*/ 	.short	0x0000


	//----- nvinfo : EIATTR_MAXREG_COUNT
	.align		4
        /*003c*/ 	.byte	0x03, 0x1b
        /*003e*/ 	.short	0x00ff


	//----- nvinfo : EIATTR_MERCURY_ISA_VERSION
	.align		4
        /*0040*/ 	.byte	0x03, 0x5f
        /*0042*/ 	.short	0x0101


	//----- nvinfo : EIATTR_VRC_CTA_INIT_COUNT
	.align		4
        /*0044*/ 	.byte	0x02, 0x4a
	.zero		1
	.zero		1


	//----- nvinfo : EIATTR_EXIT_INSTR_OFFSETS
	.align		4
        /*0048*/ 	.byte	0x04, 0x1c
        /*004a*/ 	.short	(.L_77 - .L_76)


	//   ....[0]....
.L_76:
        /*004c*/ 	.word	0x000000e0


	//   ....[1]....
        /*0050*/ 	.word	0x000001c0


	//----- nvinfo : EIATTR_CBANK_PARAM_SIZE
	.align		4
.L_77:
        /*0054*/ 	.byte	0x03, 0x19
        /*0056*/ 	.short	0x0010


	//----- nvinfo : EIATTR_PARAM_CBANK
	.align		4
        /*0058*/ 	.byte	0x04, 0x0a
        /*005a*/ 	.short	(.L_79 - .L_78)
	.align		4
.L_78:
        /*005c*/ 	.word	index@(.nv.constant0._Z14kernel_make_k2Pfii)
        /*0060*/ 	.short	0x0380
        /*0062*/ 	.short	0x0010


	//----- nvinfo : EIATTR_SW_WAR
	.align		4
.L_79:
        /*0064*/ 	.byte	0x04, 0x36
        /*0066*/ 	.short	(.L_81 - .L_80)
.L_80:
        /*0068*/ 	.word	0x00000008
.L_81:


//--------------------- .nv.info._Z13kernel_fprimePKfPfii --------------------------
	.section	.nv.info._Z13kernel_fprimePKfPfii,"",@"SHT_CUDA_INFO"
	.sectionflags	@""
	.align	4


	//----- nvinfo : EIATTR_CUDA_API_VERSION
	.align		4
        /*0000*/ 	.byte	0x04, 0x37
        /*0002*/ 	.short	(.L_83 - .L_82)
.L_82:
        /*0004*/ 	.word	0x00000082


	//----- nvinfo : EIATTR_KPARAM_INFO
	.align		4
.L_83:
        /*0008*/ 	.byte	0x04, 0x17
        /*000a*/ 	.short	(.L_85 - .L_84)
.L_84:
        /*000c*/ 	.word	0x00000000
        /*0010*/ 	.short	0x0003
        /*0012*/ 	.short	0x0014
        /*0014*/ 	.byte	0x00, 0xf0, 0x11, 0x00


	//----- nvinfo : EIATTR_KPARAM_INFO
	.align		4
.L_85:
        /*0018*/ 	.byte	0x04, 0x17
        /*001a*/ 	.short	(.L_87 - .L_86)
.L_86:
        /*001c*/ 	.word	0x00000000
        /*0020*/ 	.short	0x0002
        /*0022*/ 	.short	0x0010
        /*0024*/ 	.byte	0x00, 0xf0, 0x11, 0x00


	//----- nvinfo : EIATTR_KPARAM_INFO
	.align		4
.L_87:
        /*0028*/ 	.byte	0x04, 0x17
        /*002a*/ 	.short	(.L_89 - .L_88)
.L_88:
        /*002c*/ 	.word	0x00000000
        /*0030*/ 	.short	0x0001
        /*0032*/ 	.short	0x0008
        /*0034*/ 	.byte	0x00, 0xf5, 0x21, 0x00


	//----- nvinfo : EIATTR_KPARAM_INFO
	.align		4
.L_89:
        /*0038*/ 	.byte	0x04, 0x17
        /*003a*/ 	.short	(.L_91 - .L_90)
.L_90:
        /*003c*/ 	.word	0x00000000
        /*0040*/ 	.short	0x0000
        /*0042*/ 	.short	0x0000
        /*0044*/ 	.byte	0x00, 0xf5, 0x21, 0x00


	//----- nvinfo : EIATTR_SPARSE_MMA_MASK
	.align		4
.L_91:
        /*0048*/ 	.byte	0x03, 0x50
        /*004a*/ 	.short	0x0000


	//----- nvinfo : EIATTR_MAXREG_COUNT
	.align		4
        /*004c*/ 	.byte	0x03, 0x1b
        /*004e*/ 	.short	0x00ff


	//----- nvinfo : EIATTR_MERCURY_ISA_VERSION
	.align		4
        /*0050*/ 	.byte	0x03, 0x5f
        /*0052*/ 	.short	0x0101


	//----- nvinfo : EIATTR_VRC_CTA_INIT_COUNT
	.align		4
        /*0054*/ 	.byte	0x02, 0x4a
	.zero		1
	.zero		1


	//----- nvinfo : EIATTR_EXIT_INSTR_OFFSETS
	.align		4
        /*0058*/ 	.byte	0x04, 0x1c
        /*005a*/ 	.short	(.L_93 - .L_92)


	//   ....[0]....
.L_92:
        /*005c*/ 	.word	0x000000c0


	//   ....[1]....
        /*0060*/ 	.word	0x00000170


	//----- nvinfo : EIATTR_CBANK_PARAM_SIZE
	.align		4
.L_93:
        /*0064*/ 	.byte	0x03, 0x19
        /*0066*/ 	.short	0x0018


	//----- nvinfo : EIATTR_PARAM_CBANK
	.align		4
        /*0068*/ 	.byte	0x04, 0x0a
        /*006a*/ 	.short	(.L_95 - .L_94)
	.align		4
.L_94:
        /*006c*/ 	.word	index@(.nv.constant0._Z13kernel_fprimePKfPfii)
        /*0070*/ 	.short	0x0380
        /*0072*/ 	.short	0x0018


	//----- nvinfo : EIATTR_SW_WAR
	.align		4
.L_95:
        /*0074*/ 	.byte	0x04, 0x36
        /*0076*/ 	.short	(.L_97 - .L_96)
.L_96:
        /*0078*/ 	.word	0x00000008
.L_97:


//--------------------- .nv.callgraph             --------------------------
	.section	.nv.callgraph,"",@"SHT_CUDA_CALLGRAPH"
	.align	4
	.sectionentsize	8
	.align		4
        /*0000*/ 	.word	0x00000000
	.align		4
        /*0004*/ 	.word	0xffffffff
	.align		4
        /*0008*/ 	.word	0x00000000
	.align		4
        /*000c*/ 	.word	0xfffffffe
	.align		4
        /*0010*/ 	.word	0x00000000
	.align		4
        /*0014*/ 	.word	0xfffffffd
	.align		4
        /*0018*/ 	.word	0x00000000
	.align		4
        /*001c*/ 	.word	0xfffffffc


//--------------------- .text._Z16kernel_normalizePfif --------------------------
	.section	.text._Z16kernel_normalizePfif,"ax",@progbits
	.align	128
        .global         _Z16kernel_normalizePfif
        .type           _Z16kernel_normalizePfif,@function
        .size           _Z16kernel_normalizePfif,(.L_x_20 - _Z16kernel_normalizePfif)
        .other          _Z16kernel_normalizePfif,@"STO_CUDA_ENTRY STV_DEFAULT"
_Z16kernel_normalizePfif:
.text._Z16kernel_normalizePfif:
[----:B------:R-:W-:Y:S01]  /*0000*/  LDC R1, c[0x0][0x37c] ;  /* 0x0000df00ff017b82 */ /* 0x000fe20000000800 */
[----:B------:R-:W0:Y:S07]  /*0010*/  S2R R0, SR_TID.X ;  /* 0x0000000000007919 */ /* 0x000e2e0000002100 */
[----:B------:R-:W0:Y:S01]  /*0020*/  S2UR UR4, SR_CTAID.X ;  /* 0x00000000000479c3 */ /* 0x000e220000002500 */
[----:B------:R-:W1:Y:S07]  /*0030*/  LDCU UR5, c[0x0][0x388] ;  /* 0x00007100ff0577ac */ /* 0x000e6e0008000800 */
[----:B------:R-:W0:Y:S02]  /*0040*/  LDC R5, c[0x0][0x360] ;  /* 0x0000d800ff057b82 */ /* 0x000e240000000800 */
[----:B0-----:R-:W-:-:S05]  /*0050*/  IMAD R5, R5, UR4, R0 ;  /* 0x0000000405057c24 */ /* 0x001fca000f8e0200 */
[----:B-1----:R-:W-:-:S13]  /*0060*/  ISETP.GE.AND P0, PT, R5, UR5, PT ;  /* 0x0000000505007c0c */ /* 0x002fda000bf06270 */
[----:B------:R-:W-:Y:S05]  /*0070*/  @P0 EXIT ;  /* 0x000000000000094d */ /* 0x000fea0003800000 */
[----:B------:R-:W0:Y:S01]  /*0080*/  LDC.64 R2, c[0x0][0x380] ;  /* 0x0000e000ff027b82 */ /* 0x000e220000000a00 */
[----:B------:R-:W1:Y:S01]  /*0090*/  LDCU.64 UR4, c[0x0][0x358] ;  /* 0x00006b00ff0477ac */ /* 0x000e620008000a00 */
[----:B------:R-:W2:Y:S01]  /*00a0*/  LDCU UR6, c[0x0][0x38c] ;  /* 0x00007180ff0677ac */ /* 0x000ea20008000800 */
[----:B0-----:R-:W-:-:S05]  /*00b0*/  IMAD.WIDE R2, R5, 0x4, R2 ;  /* 0x0000000405027825 */ /* 0x001fca00078e0202 */
[----:B-1----:R-:W2:Y:S02]  /*00c0*/  LDG.E R0, desc[UR4][R2.64] ;  /* 0x0000000402007981 */ /* 0x002ea4000c1e1900 */
[----:B--2---:R-:W-:-:S05]  /*00d0*/  FMUL R5, R0, UR6 ;  /* 0x0000000600057c20 */ /* 0x004fca0008400000 */
[----:B------:R-:W-:Y:S01]  /*00e0*/  STG.E desc[UR4][R2.64], R5 ;  /* 0x0000000502007986 */ /* 0x000fe2000c101904 */
[----:B------:R-:W-:Y:S05]  /*00f0*/  EXIT ;  /* 0x000000000000794d */ /* 0x000fea0003800000 */
.L_x_0:
[----:B------:R-:W-:-:S00]  /*0100*/  BRA `(.L_x_0) ;  /* 0xfffffffc00fc7947 */ /* 0x000fc0000383ffff */
[----:B------:R-:W-:-:S00]  /*0110*/  NOP ;  /* 0x0000000000007918 */ /* 0x000fc00000000000 */
        /* <DEDUP_REMOVED lines=14> */
.L_x_20:


//--------------------- .text._Z19kernel_update_modesPK6float2S1_PKfPS_iifff --------------------------
	.section	.text._Z19kernel_update_modesPK6float2S1_PKfPS_iifff,"ax",@progbits
	.align	128
        .global         _Z19kernel_update_modesPK6float2S1_PKfPS_iifff
        .type           _Z19kernel_update_modesPK6float2S1_PKfPS_iifff,@function
        .size           _Z19kernel_update_modesPK6float2S1_PKfPS_iifff,(.L_x_19 - _Z19kernel_update_modesPK6float2S1_PKfPS_iifff)
        .other          _Z19kernel_update_modesPK6float2S1_PKfPS_iifff,@"STO_CUDA_ENTRY STV_DEFAULT"
_Z19kernel_update_modesPK6float2S1_PKfPS_iifff:
.text._Z19kernel_update_modesPK6float2S1_PKfPS_iifff:
[----:B------:R-:W-:Y:S01]  /*0000*/  LDC R1, c[0x0][0x37c] ;  /* 0x0000df00ff017b82 */ /* 0x000fe20000000800 */
[----:B------:R-:W0:Y:S07]  /*0010*/  S2R R5, SR_TID.Y ;  /* 0x0000000000057919 */ /* 0x000e2e0000002200 */
[----:B------:R-:W1:Y:S01]  /*0020*/  LDC R4, c[0x0][0x360] ;  /* 0x0000d800ff047b82 */ /* 0x000e620000000800 */
[----:B------:R-:W2:Y:S01]  /*0030*/  LDCU.64 UR4, c[0x0][0x3a0] ;  /* 0x00007400ff0477ac */ /* 0x000ea20008000a00 */
[----:B------:R-:W1:Y:S06]  /*0040*/  S2R R3, SR_TID.X ;  /* 0x0000000000037919 */ /* 0x000e6c0000002100 */
[----:B------:R-:W0:Y:S08]  /*0050*/  S2UR UR7, SR_CTAID.Y ;  /* 0x00000000000779c3 */ /* 0x000e300000002600 */
[----:B------:R-:W0:Y:S01]  /*0060*/  LDC R0, c[0x0][0x364] ;  /* 0x0000d900ff007b82 */ /* 0x000e220000000800 */
[----:B--2---:R-:W-:-:S04]  /*0070*/  ULEA.HI UR4, UR4, UR4, URZ, 0x1 ;  /* 0x0000000404047291 */ /* 0x004fc8000f8f08ff */
[----:B------:R-:W-:-:S03]  /*0080*/  USHF.R.S32.HI UR4, URZ, 0x1, UR4 ;  /* 0x00000001ff047899 */ /* 0x000fc60008011404 */
[----:B------:R-:W1:Y:S01]  /*0090*/  S2UR UR6, SR_CTAID.X ;  /* 0x00000000000679c3 */ /* 0x000e620000002500 */
[----:B0-----:R-:W-:-:S05]  /*00a0*/  IMAD R0, R0, UR7, R5 ;  /* 0x0000000700007c24 */ /* 0x001fca000f8e0205 */
[----:B------:R-:W-:Y:S01]  /*00b0*/  ISETP.GE.AND P0, PT, R0, UR5, PT ;  /* 0x0000000500007c0c */ /* 0x000fe2000bf06270 */
[----:B-1----:R-:W-:-:S05]  /*00c0*/  IMAD R4, R4, UR6, R3 ;  /* 0x0000000604047c24 */ /* 0x002fca000f8e0203 */
[----:B------:R-:W-:-:S13]  /*00d0*/  ISETP.GT.OR P0, PT, R4, UR4, P0 ;  /* 0x0000000404007c0c */ /* 0x000fda0008704670 */
[----:B------:R-:W-:Y:S05]  /*00e0*/  @P0 EXIT ;  /* 0x000000000000094d */ /* 0x000fea0003800000 */
[----:B------:R-:W0:Y:S01]  /*00f0*/  LDC.64 R8, c[0x0][0x390] ;  /* 0x0000e400ff087b82 */ /* 0x000e220000000a00 */
[----:B------:R-:W1:Y:S01]  /*0100*/  LDCU.64 UR6, c[0x0][0x358] ;  /* 0x00006b00ff0677ac */ /* 0x000e620008000a00 */
[----:B------:R-:W-:Y:S01]  /*0110*/  IMAD R3, R0, UR4, R0 ;  /* 0x0000000400037c24 */ /* 0x000fe2000f8e0200 */
[----:B------:R-:W2:Y:S03]  /*0120*/  LDCU.64 UR4, c[0x0][0x3a8] ;  /* 0x00007500ff0477ac */ /* 0x000ea60008000a00 */
[----:B------:R-:W-:Y:S02]  /*0130*/  IMAD.IADD R4, R4, 0x1, R3 ;  /* 0x0000000104047824 */ /* 0x000fe400078e0203 */
[----:B------:R-:W3:Y:S08]  /*0140*/  LDC.64 R2, c[0x0][0x380] ;  /* 0x0000e000ff027b82 */ /* 0x000ef00000000a00 */
[----:B------:R-:W4:Y:S01]  /*0150*/  LDC.64 R6, c[0x0][0x388] ;  /* 0x0000e200ff067b82 */ /* 0x000f220000000a00 */
[----:B0-----:R-:W-:-:S07]  /*0160*/  IMAD.WIDE R8, R4, 0x4, R8 ;  /* 0x0000000404087825 */ /* 0x001fce00078e0208 */
[----:B------:R-:W2:Y:S01]  /*0170*/  LDC R11, c[0x0][0x3b0] ;  /* 0x0000ec00ff0b7b82 */ /* 0x000ea20000000800 */
[----:B-1----:R-:W5:Y:S01]  /*0180*/  LDG.E.CONSTANT R8, desc[UR6][R8.64] ;  /* 0x0000000608087981 */ /* 0x002f62000c1e9900 */
[----:B---3--:R-:W-:-:S06]  /*0190*/  IMAD.WIDE R2, R4, 0x8, R2 ;  /* 0x0000000804027825 */ /* 0x008fcc00078e0202 */
[----:B------:R-:W3:Y:S01]  /*01a0*/  LDG.E.64.CONSTANT R2, desc[UR6][R2.64] ;  /* 0x0000000602027981 */ /* 0x000ee2000c1e9b00 */
[----:B----4-:R-:W-:-:S06]  /*01b0*/  IMAD.WIDE R6, R4, 0x8, R6 ;  /* 0x0000000804067825 */ /* 0x010fcc00078e0206 */
[----:B------:R-:W3:Y:S01]  /*01c0*/  LDG.E.64.CONSTANT R6, desc[UR6][R6.64] ;  /* 0x0000000606067981 */ /* 0x000ee2000c1e9b00 */
[----:B--2---:R-:W-:-:S04]  /*01d0*/  FMUL R11, R11, UR4 ;  /* 0x000000040b0b7c20 */ /* 0x004fc80008400000 */
[----:B------:R-:W-:Y:S01]  /*01e0*/  FMUL R5, R11, UR5 ;  /* 0x000000050b057c20 */ /* 0x000fe20008400000 */
[----:B------:R-:W-:Y:S03]  /*01f0*/  BSSY.RECONVERGENT B0, `(.L_x_1) ;  /* 0x0000012000007945 */ /* 0x000fe60003800200 */
[----:B-----5:R-:W-:-:S04]  /*0200*/  FMUL R5, R8, R5 ;  /* 0x0000000508057220 */ /* 0x020fc80000400000 */
[----:B------:R-:W-:-:S04]  /*0210*/  FFMA R5, R8, R5, 1 ;  /* 0x3f80000008057423 */ /* 0x000fc80000000005 */
[----:B------:R-:W0:Y:S01]  /*0220*/  MUFU.RCP R10, R5 ;  /* 0x00000005000a7308 */ /* 0x000e220000001000 */
[----:B------:R-:W-:-:S04]  /*0230*/  FMUL R0, R8, R11 ;  /* 0x0000000b08007220 */ /* 0x000fc80000400000 */
[----:B---3--:R-:W-:-:S04]  /*0240*/  FFMA R2, R6, -R0, R2 ;  /* 0x8000000006027223 */ /* 0x008fc80000000002 */
[----:B------:R-:W1:Y:S01]  /*0250*/  FCHK P0, R2, R5 ;  /* 0x0000000502007302 */ /* 0x000e620000000000 */
[----:B0-----:R-:W-:-:S04]  /*0260*/  FFMA R9, -R5, R10, 1 ;  /* 0x3f80000005097423 */ /* 0x001fc8000000010a */
[----:B------:R-:W-:-:S04]  /*0270*/  FFMA R9, R10, R9, R10 ;  /* 0x000000090a097223 */ /* 0x000fc8000000000a */
[----:B------:R-:W-:-:S04]  /*0280*/  FFMA R6, R2, R9, RZ ;  /* 0x0000000902067223 */ /* 0x000fc800000000ff */
[----:B------:R-:W-:Y:S01]  /*0290*/  FFMA R8, -R5, R6, R2 ;  /* 0x0000000605087223 */ /* 0x000fe20000000102 */
[----:B------:R-:W-:-:S03]  /*02a0*/  FFMA R0, R7, -R0, R3 ;  /* 0x8000000007007223 */ /* 0x000fc60000000003 */
[----:B------:R-:W-:Y:S01]  /*02b0*/  FFMA R6, R9, R8, R6 ;  /* 0x0000000809067223 */ /* 0x000fe20000000006 */
[----:B-1----:R-:W-:Y:S06]  /*02c0*/  @!P0 BRA `(.L_x_2) ;  /* 0x0000000000108947 */ /* 0x002fec0003800000 */
[----:B------:R-:W-:Y:S01]  /*02d0*/  IMAD.MOV.U32 R3, RZ, RZ, R5 ;  /* 0x000000ffff037224 */ /* 0x000fe200078e0005 */
[----:B------:R-:W-:-:S07]  /*02e0*/  MOV R10, 0x300 ;  /* 0x00000300000a7802 */ /* 0x000fce0000000f00 */
[----:B------:R-:W-:Y:S05]  /*02f0*/  CALL.REL.NOINC `($__internal_0_$__cuda_sm3x_div_rn_noftz_f32_slowpath) ;  /* 0x0000000000547944 */ /* 0x000fea0003c00000 */
[----:B------:R-:W-:-:S07]  /*0300*/  IMAD.MOV.U32 R6, RZ, RZ, R2 ;  /* 0x000000ffff067224 */ /* 0x000fce00078e0002 */
.L_x_2:
[----:B------:R-:W-:Y:S05]  /*0310*/  BSYNC.RECONVERGENT B0 ;  /* 0x0000000000007941 */ /* 0x000fea0003800200 */
.L_x_1:
[----:B------:R-:W0:Y:S01]  /*0320*/  MUFU.RCP R2, R5 ;  /* 0x0000000500027308 */ /* 0x000e220000001000 */
[----:B------:R-:W1:Y:S01]  /*0330*/  LDC.64 R8, c[0x0][0x398] ;  /* 0x0000e600ff087b82 */ /* 0x000e620000000a00 */
[----:B------:R-:W-:Y:S06]  /*0340*/  BSSY.RECONVERGENT B0, `(.L_x_3) ;  /* 0x000000e000007945 */ /* 0x000fec0003800200 */
[----:B------:R-:W2:Y:S01]  /*0350*/  FCHK P0, R0, R5 ;  /* 0x0000000500007302 */ /* 0x000ea20000000000 */
[----:B0-----:R-:W-:-:S04]  /*0360*/  FFMA R3, -R5, R2, 1 ;  /* 0x3f80000005037423 */ /* 0x001fc80000000102 */
[----:B------:R-:W-:-:S04]  /*0370*/  FFMA R10, R2, R3, R2 ;  /* 0x00000003020a7223 */ /* 0x000fc80000000002 */
[----:B------:R-:W-:Y:S01]  /*0380*/  FFMA R7, R0, R10, RZ ;  /* 0x0000000a00077223 */ /* 0x000fe200000000ff */
[----:B-1----:R-:W-:-:S04]  /*0390*/  IMAD.WIDE R8, R4, 0x8, R8 ;  /* 0x0000000804087825 */ /* 0x002fc800078e0208 */
[----:B------:R-:W-:-:S04]  /*03a0*/  FFMA R2, -R5, R7, R0 ;  /* 0x0000000705027223 */ /* 0x000fc80000000100 */
[----:B------:R-:W-:Y:S01]  /*03b0*/  FFMA R7, R10, R2, R7 ;  /* 0x000000020a077223 */ /* 0x000fe20000000007 */
[----:B--2---:R-:W-:Y:S06]  /*03c0*/  @!P0 BRA `(.L_x_4) ;  /* 0x0000000000148947 */ /* 0x004fec0003800000 */
[----:B------:R-:W-:Y:S01]  /*03d0*/  MOV R2, R0 ;  /* 0x0000000000027202 */ /* 0x000fe20000000f00 */
[----:B------:R-:W-:Y:S01]  /*03e0*/  IMAD.MOV.U32 R3, RZ, RZ, R5 ;  /* 0x000000ffff037224 */ /* 0x000fe200078e0005 */
[----:B------:R-:W-:-:S07]  /*03f0*/  MOV R10, 0x410 ;  /* 0x00000410000a7802 */ /* 0x000fce0000000f00 */
[----:B------:R-:W-:Y:S05]  /*0400*/  CALL.REL.NOINC `($__internal_0_$__cuda_sm3x_div_rn_noftz_f32_slowpath) ;  /* 0x0000000000107944 */ /* 0x000fea0003c00000 */
[----:B------:R-:W-:-:S07]  /*0410*/  IMAD.MOV.U32 R7, RZ, RZ, R2 ;  /* 0x000000ffff077224 */ /* 0x000fce00078e0002 */
.L_x_4:
[----:B------:R-:W-:Y:S05]  /*0420*/  BSYNC.RECONVERGENT B0 ;  /* 0x0000000000007941 */ /* 0x000fea0003800200 */
.L_x_3:
[----:B------:R-:W-:Y:S01]  /*0430*/  STG.E.64 desc[UR6][R8.64], R6 ;  /* 0x0000000608007986 */ /* 0x000fe2000c101b06 */
[----:B------:R-:W-:Y:S05]  /*0440*/  EXIT ;  /* 0x000000000000794d */ /* 0x000fea0003800000 */
        .weak           $__internal_0_$__cuda_sm3x_div_rn_noftz_f32_slowpath
        .type           $__internal_0_$__cuda_sm3x_div_rn_noftz_f32_slowpath,@function
        .size           $__internal_0_$__cuda_sm3x_div_rn_noftz_f32_slowpath,(.L_x_19 - $__internal_0_$__cuda_sm3x_div_rn_noftz_f32_slowpath)
$__internal_0_$__cuda_sm3x_div_rn_noftz_f32_slowpath:
[----:B------:R-:W-:Y:S01]  /*0450*/  SHF.R.U32.HI R11, RZ, 0x17, R3 ;  /* 0x00000017ff0b7819 */ /* 0x000fe20000011603 */
[----:B------:R-:W-:Y:S01]  /*0460*/  BSSY.RECONVERGENT B1, `(.L_x_5) ;  /* 0x0000062000017945 */ /* 0x000fe20003800200 */
[----:B------:R-:W-:Y:S02]  /*0470*/  SHF.R.U32.HI R7, RZ, 0x17, R2 ;  /* 0x00000017ff077819 */ /* 0x000fe40000011602 */
[----:B------:R-:W-:Y:S02]  /*0480*/  LOP3.LUT R11, R11, 0xff, RZ, 0xc0, !PT ;  /* 0x000000ff0b0b7812 */ /* 0x000fe400078ec0ff */
[----:B------:R-:W-:-:S03]  /*0490*/  LOP3.LUT R14, R7, 0xff, RZ, 0xc0, !PT ;  /* 0x000000ff070e7812 */ /* 0x000fc600078ec0ff */
[----:B------:R-:W-:Y:S01]  /*04a0*/  VIADD R13, R11, 0xffffffff ;  /* 0xffffffff0b0d7836 */ /* 0x000fe20000000000 */
[----:B------:R-:W-:-:S04]  /*04b0*/  IADD3 R12, PT, PT, R14, -0x1, RZ ;  /* 0xffffffff0e0c7810 */ /* 0x000fc80007ffe0ff */
[----:B------:R-:W-:-:S04]  /*04c0*/  ISETP.GT.U32.AND P0, PT, R13, 0xfd, PT ;  /* 0x000000fd0d00780c */ /* 0x000fc80003f04070 */
[----:B------:R-:W-:-:S13]  /*04d0*/  ISETP.GT.U32.OR P0, PT, R12, 0xfd, P0 ;  /* 0x000000fd0c00780c */ /* 0x000fda0000704470 */
[----:B------:R-:W-:Y:S01]  /*04e0*/  @!P0 IMAD.MOV.U32 R7, RZ, RZ, RZ ;  /* 0x000000ffff078224 */ /* 0x000fe200078e00ff */
[----:B------:R-:W-:Y:S06]  /*04f0*/  @!P0 BRA `(.L_x_6) ;  /* 0x00000000005c8947 */ /* 0x000fec0003800000 */
[----:B------:R-:W-:Y:S02]  /*0500*/  FSETP.GTU.FTZ.AND P0, PT, |R2|, +INF , PT ;  /* 0x7f8000000200780b */ /* 0x000fe40003f1c200 */
[----:B------:R-:W-:-:S04]  /*0510*/  FSETP.GTU.FTZ.AND P1, PT, |R3|, +INF , PT ;  /* 0x7f8000000300780b */ /* 0x000fc80003f3c200 */
[----:B------:R-:W-:-:S13]  /*0520*/  PLOP3.LUT P0, PT, P0, P1, PT, 0xf8, 0x8f ;  /* 0x00000000008f781c */ /* 0x000fda0000703f70 */
[----:B------:R-:W-:Y:S05]  /*0530*/  @P0 BRA `(.L_x_7) ;  /* 0x00000004004c0947 */ /* 0x000fea0003800000 */
[----:B------:R-:W-:-:S13]  /*0540*/  LOP3.LUT P0, RZ, R3, 0x7fffffff, R2, 0xc8, !PT ;  /* 0x7fffffff03ff7812 */ /* 0x000fda000780c802 */
[----:B------:R-:W-:Y:S05]  /*0550*/  @!P0 BRA `(.L_x_8) ;  /* 0x00000004003c8947 */ /* 0x000fea0003800000 */
[C---:B------:R-:W-:Y:S02]  /*0560*/  FSETP.NEU.FTZ.AND P2, PT, |R2|.reuse, +INF , PT ;  /* 0x7f8000000200780b */ /* 0x040fe40003f5d200 */
[----:B------:R-:W-:Y:S02]  /*0570*/  FSETP.NEU.FTZ.AND P1, PT, |R3|, +INF , PT ;  /* 0x7f8000000300780b */ /* 0x000fe40003f3d200 */
[----:B------:R-:W-:-:S11]  /*0580*/  FSETP.NEU.FTZ.AND P0, PT, |R2|, +INF , PT ;  /* 0x7f8000000200780b */ /* 0x000fd60003f1d200 */
[----:B------:R-:W-:Y:S05]  /*0590*/  @!P1 BRA !P2, `(.L_x_8) ;  /* 0x00000004002c9947 */ /* 0x000fea0005000000 */
[----:B------:R-:W-:-:S04]  /*05a0*/  LOP3.LUT P2, RZ, R2, 0x7fffffff, RZ, 0xc0, !PT ;  /* 0x7fffffff02ff7812 */ /* 0x000fc8000784c0ff */
[----:B------:R-:W-:-:S13]  /*05b0*/  PLOP3.LUT P1, PT, P1, P2, PT, 0x2f, 0xf2 ;  /* 0x0000000000f2781c */ /* 0x000fda0000f24577 */
[----:B------:R-:W-:Y:S05]  /*05c0*/  @P1 BRA `(.L_x_9) ;  /* 0x0000000400181947 */ /* 0x000fea0003800000 */
[----:B------:R-:W-:-:S04]  /*05d0*/  LOP3.LUT P1, RZ, R3, 0x7fffffff, RZ, 0xc0, !PT ;  /* 0x7fffffff03ff7812 */ /* 0x000fc8000782c0ff */
[----:B------:R-:W-:-:S13]  /*05e0*/  PLOP3.LUT P0, PT, P0, P1, PT, 0x2f, 0xf2 ;  /* 0x0000000000f2781c */ /* 0x000fda0000702577 */
[----:B------:R-:W-:Y:S05]  /*05f0*/  @P0 BRA `(.L_x_10) ;  /* 0x0000000400000947 */ /* 0x000fea0003800000 */
[----:B------:R-:W-:Y:S02]  /*0600*/  ISETP.GE.AND P0, PT, R12, RZ, PT ;  /* 0x000000ff0c00720c */ /* 0x000fe40003f06270 */
[----:B------:R-:W-:-:S11]  /*0610*/  ISETP.GE.AND P1, PT, R13, RZ, PT ;  /* 0x000000ff0d00720c */ /* 0x000fd60003f26270 */
[----:B------:R-:W-:Y:S02]  /*0620*/  @P0 IMAD.MOV.U32 R7, RZ, RZ, RZ ;  /* 0x000000ffff070224 */ /* 0x000fe400078e00ff */
[----:B------:R-:W-:Y:S01]  /*0630*/  @!P0 FFMA R2, R2, 1.84467440737095516160e+19, RZ ;  /* 0x5f80000002028823 */ /* 0x000fe200000000ff */
[----:B------:R-:W-:Y:S02]  /*0640*/  @!P0 IMAD.MOV.U32 R7, RZ, RZ, -0x40 ;  /* 0xffffffc0ff078424 */ /* 0x000fe400078e00ff */
[----:B------:R-:W-:-:S03]  /*0650*/  @!P1 FFMA R3, R3, 1.84467440737095516160e+19, RZ ;  /* 0x5f80000003039823 */ /* 0x000fc600000000ff */
[----:B------:R-:W-:-:S07]  /*0660*/  @!P1 IADD3 R7, PT, PT, R7, 0x40, RZ ;  /* 0x0000004007079810 */ /* 0x000fce0007ffe0ff */
.L_x_6:
[----:B------:R-:W-:Y:S01]  /*0670*/  LEA R12, R11, 0xc0800000, 0x17 ;  /* 0xc08000000b0c7811 */ /* 0x000fe200078eb8ff */
[----:B------:R-:W-:Y:S04]  /*0680*/  BSSY.RECONVERGENT B2, `(.L_x_11) ;  /* 0x0000036000027945 */ /* 0x000fe80003800200 */
[----:B------:R-:W-:Y:S02]  /*0690*/  IMAD.IADD R12, R3, 0x1, -R12 ;  /* 0x00000001030c7824 */ /* 0x000fe400078e0a0c */
[----:B------:R-:W-:Y:S02]  /*06a0*/  VIADD R3, R14, 0xffffff81 ;  /* 0xffffff810e037836 */ /* 0x000fe40000000000 */
[----:B------:R0:W1:Y:S01]  /*06b0*/  MUFU.RCP R13, R12 ;  /* 0x0000000c000d7308 */ /* 0x0000620000001000 */
[----:B------:R-:W-:Y:S01]  /*06c0*/  FADD.FTZ R15, -R12, -RZ ;  /* 0x800000ff0c0f7221 */ /* 0x000fe20000010100 */
[C---:B------:R-:W-:Y:S01]  /*06d0*/  IMAD R2, R3.reuse, -0x800000, R2 ;  /* 0xff80000003027824 */ /* 0x040fe200078e0202 */
[----:B0-----:R-:W-:-:S04]  /*06e0*/  IADD3 R12, PT, PT, R3, 0x7f, -R11 ;  /* 0x0000007f030c7810 */ /* 0x001fc80007ffe80b */
[----:B------:R-:W-:Y:S01]  /*06f0*/  IADD3 R12, PT, PT, R12, R7, RZ ;  /* 0x000000070c0c7210 */ /* 0x000fe20007ffe0ff */
[----:B-1----:R-:W-:-:S04]  /*0700*/  FFMA R14, R13, R15, 1 ;  /* 0x3f8000000d0e7423 */ /* 0x002fc8000000000f */
[----:B------:R-:W-:-:S04]  /*0710*/  FFMA R16, R13, R14, R13 ;  /* 0x0000000e0d107223 */ /* 0x000fc8000000000d */
[----:B------:R-:W-:-:S04]  /*0720*/  FFMA R13, R2, R16, RZ ;  /* 0x00000010020d7223 */ /* 0x000fc800000000ff */
[----:B------:R-:W-:-:S04]  /*0730*/  FFMA R14, R15, R13, R2 ;  /* 0x0000000d0f0e7223 */ /* 0x000fc80000000002 */
[----:B------:R-:W-:-:S04]  /*0740*/  FFMA R13, R16, R14, R13 ;  /* 0x0000000e100d7223 */ /* 0x000fc8000000000d */
[----:B------:R-:W-:-:S04]  /*0750*/  FFMA R14, R15, R13, R2 ;  /* 0x0000000d0f0e7223 */ /* 0x000fc80000000002 */
[----:B------:R-:W-:-:S05]  /*0760*/  FFMA R2, R16, R14, R13 ;  /* 0x0000000e10027223 */ /* 0x000fca000000000d */
[----:B------:R-:W-:-:S04]  /*0770*/  SHF.R.U32.HI R3, RZ, 0x17, R2 ;  /* 0x00000017ff037819 */ /* 0x000fc80000011602 */
[----:B------:R-:W-:-:S05]  /*0780*/  LOP3.LUT R3, R3, 0xff, RZ, 0xc0, !PT ;  /* 0x000000ff03037812 */ /* 0x000fca00078ec0ff */
[----:B------:R-:W-:-:S04]  /*0790*/  IMAD.IADD R11, R3, 0x1, R12 ;  /* 0x00000001030b7824 */ /* 0x000fc800078e020c */
[----:B------:R-:W-:-:S05]  /*07a0*/  VIADD R3, R11, 0xffffffff ;  /* 0xffffffff0b037836 */ /* 0x000fca0000000000 */
[----:B------:R-:W-:-:S13]  /*07b0*/  ISETP.GE.U32.AND P0, PT, R3, 0xfe, PT ;  /* 0x000000fe0300780c */ /* 0x000fda0003f06070 */
[----:B------:R-:W-:Y:S05]  /*07c0*/  @!P0 BRA `(.L_x_12) ;  /* 0x0000000000808947 */ /* 0x000fea0003800000 */
[----:B------:R-:W-:-:S13]  /*07d0*/  ISETP.GT.AND P0, PT, R11, 0xfe, PT ;  /* 0x000000fe0b00780c */ /* 0x000fda0003f04270 */
[----:B------:R-:W-:Y:S05]  /*07e0*/  @P0 BRA `(.L_x_13) ;  /* 0x00000000006c0947 */ /* 0x000fea0003800000 */
[----:B------:R-:W-:-:S13]  /*07f0*/  ISETP.GE.AND P0, PT, R11, 0x1, PT ;  /* 0x000000010b00780c */ /* 0x000fda0003f06270 */
[----:B------:R-:W-:Y:S05]  /*0800*/  @P0 BRA `(.L_x_14) ;  /* 0x0000000000740947 */ /* 0x000fea0003800000 */
[----:B------:R-:W-:Y:S02]  /*0810*/  ISETP.GE.AND P0, PT, R11, -0x18, PT ;  /* 0xffffffe80b00780c */ /* 0x000fe40003f06270 */
[----:B------:R-:W-:-:S11]  /*0820*/  LOP3.LUT R2, R2, 0x80000000, RZ, 0xc0, !PT ;  /* 0x8000000002027812 */ /* 0x000fd600078ec0ff */
[----:B------:R-:W-:Y:S05]  /*0830*/  @!P0 BRA `(.L_x_14) ;  /* 0x0000000000688947 */ /* 0x000fea0003800000 */
[CCC-:B------:R-:W-:Y:S01]  /*0840*/  FFMA.RZ R3, R16.reuse, R14.reuse, R13.reuse ;  /* 0x0000000e10037223 */ /* 0x1c0fe2000000c00d */
[CCC-:B------:R-:W-:Y:S01]  /*0850*/  FFMA.RM R12, R16.reuse, R14.reuse, R13.reuse ;  /* 0x0000000e100c7223 */ /* 0x1c0fe2000000400d */
[C---:B------:R-:W-:Y:S02]  /*0860*/  ISETP.NE.AND P2, PT, R11.reuse, RZ, PT ;  /* 0x000000ff0b00720c */ /* 0x040fe40003f45270 */
[----:B------:R-:W-:Y:S02]  /*0870*/  ISETP.NE.AND P1, PT, R11, RZ, PT ;  /* 0x000000ff0b00720c */ /* 0x000fe40003f25270 */
[----:B------:R-:W-:Y:S01]  /*0880*/  LOP3.LUT R7, R3, 0x7fffff, RZ, 0xc0, !PT ;  /* 0x007fffff03077812 */ /* 0x000fe200078ec0ff */
[----:B------:R-:W-:Y:S01]  /*0890*/  FFMA.RP R3, R16, R14, R13 ;  /* 0x0000000e10037223 */ /* 0x000fe2000000800d */
[----:B------:R-:W-:Y:S01]  /*08a0*/  IADD3 R14, PT, PT, R11, 0x20, RZ ;  /* 0x000000200b0e7810 */ /* 0x000fe20007ffe0ff */
[----:B------:R-:W-:Y:S01]  /*08b0*/  IMAD.MOV R11, RZ, RZ, -R11 ;  /* 0x000000ffff0b7224 */ /* 0x000fe200078e0a0b */
[----:B------:R-:W-:-:S02]  /*08c0*/  LOP3.LUT R7, R7, 0x800000, RZ, 0xfc, !PT ;  /* 0x0080000007077812 */ /* 0x000fc400078efcff */
[----:B------:R-:W-:Y:S02]  /*08d0*/  FSETP.NEU.FTZ.AND P0, PT, R3, R12, PT ;  /* 0x0000000c0300720b */ /* 0x000fe40003f1d000 */
[----:B------:R-:W-:Y:S02]  /*08e0*/  SHF.L.U32 R14, R7, R14, RZ ;  /* 0x0000000e070e7219 */ /* 0x000fe400000006ff */
[----:B------:R-:W-:Y:S02]  /*08f0*/  SEL R12, R11, RZ, P2 ;  /* 0x000000ff0b0c7207 */ /* 0x000fe40001000000 */
[----:B------:R-:W-:Y:S02]  /*0900*/  ISETP.NE.AND P1, PT, R14, RZ, P1 ;  /* 0x000000ff0e00720c */ /* 0x000fe40000f25270 */
[----:B------:R-:W-:Y:S02]  /*0910*/  SHF.R.U32.HI R12, RZ, R12, R7 ;  /* 0x0000000cff0c7219 */ /* 0x000fe40000011607 */
[----:B------:R-:W-:-:S02]  /*0920*/  PLOP3.LUT P0, PT, P0, P1, PT, 0xf8, 0x8f ;  /* 0x00000000008f781c */ /* 0x000fc40000703f70 */
[----:B------:R-:W-:Y:S02]  /*0930*/  SHF.R.U32.HI R14, RZ, 0x1, R12 ;  /* 0x00000001ff0e7819 */ /* 0x000fe4000001160c */
[----:B------:R-:W-:-:S04]  /*0940*/  SEL R3, RZ, 0x1, !P0 ;  /* 0x00000001ff037807 */ /* 0x000fc80004000000 */
[----:B------:R-:W-:-:S04]  /*0950*/  LOP3.LUT R3, R3, 0x1, R14, 0xf8, !PT ;  /* 0x0000000103037812 */ /* 0x000fc800078ef80e */
[----:B------:R-:W-:-:S05]  /*0960*/  LOP3.LUT R3, R3, R12, RZ, 0xc0, !PT ;  /* 0x0000000c03037212 */ /* 0x000fca00078ec0ff */
[----:B------:R-:W-:-:S05]  /*0970*/  IMAD.IADD R3, R14, 0x1, R3 ;  /* 0x000000010e037824 */ /* 0x000fca00078e0203 */
[----:B------:R-:W-:Y:S01]  /*0980*/  LOP3.LUT R2, R3, R2, RZ, 0xfc, !PT ;  /* 0x0000000203027212 */ /* 0x000fe200078efcff */
[----:B------:R-:W-:Y:S06]  /*0990*/  BRA `(.L_x_14) ;  /* 0x0000000000107947 */ /* 0x000fec0003800000 */
.L_x_13:
[----:B------:R-:W-:-:S04]  /*09a0*/  LOP3.LUT R2, R2, 0x80000000, RZ, 0xc0, !PT ;  /* 0x8000000002027812 */ /* 0x000fc800078ec0ff */
[----:B------:R-:W-:Y:S01]  /*09b0*/  LOP3.LUT R2, R2, 0x7f800000, RZ, 0xfc, !PT ;  /* 0x7f80000002027812 */ /* 0x000fe200078efcff */
[----:B------:R-:W-:Y:S06]  /*09c0*/  BRA `(.L_x_14) ;  /* 0x0000000000047947 */ /* 0x000fec0003800000 */
.L_x_12:
[----:B------:R-:W-:-:S07]  /*09d0*/  LEA R2, R12, R2, 0x17 ;  /* 0x000000020c027211 */ /* 0x000fce00078eb8ff */
.L_x_14:
[----:B------:R-:W-:Y:S05]  /*09e0*/  BSYNC.RECONVERGENT B2 ;  /* 0x0000000000027941 */ /* 0x000fea0003800200 */
.L_x_11:
[----:B------:R-:W-:Y:S05]  /*09f0*/  BRA `(.L_x_15) ;  /* 0x0000000000207947 */ /* 0x000fea0003800000 */
.L_x_10:
[----:B------:R-:W-:-:S04]  /*0a00*/  LOP3.LUT R2, R3, 0x80000000, R2, 0x48, !PT ;  /* 0x8000000003027812 */ /* 0x000fc800078e4802 */
[----:B------:R-:W-:Y:S01]  /*0a10*/  LOP3.LUT R2, R2, 0x7f800000, RZ, 0xfc, !PT ;  /* 0x7f80000002027812 */ /* 0x000fe200078efcff */
[----:B------:R-:W-:Y:S06]  /*0a20*/  BRA `(.L_x_15) ;  /* 0x0000000000147947 */ /* 0x000fec0003800000 */
.L_x_9:
[----:B------:R-:W-:Y:S01]  /*0a30*/  LOP3.LUT R2, R3, 0x80000000, R2, 0x48, !PT ;  /* 0x8000000003027812 */ /* 0x000fe200078e4802 */
[----:B------:R-:W-:Y:S06]  /*0a40*/  BRA `(.L_x_15) ;  /* 0x00000000000c7947 */ /* 0x000fec0003800000 */
.L_x_8:
[----:B------:R-:W0:Y:S01]  /*0a50*/  MUFU.RSQ R2, -QNAN ;  /* 0xffc0000000027908 */ /* 0x000e220000001400 */
[----:B------:R-:W-:Y:S05]  /*0a60*/  BRA `(.L_x_15) ;  /* 0x0000000000047947 */ /* 0x000fea0003800000 */
.L_x_7:
[----:B------:R-:W-:-:S07]  /*0a70*/  FADD.FTZ R2, R2, R3 ;  /* 0x0000000302027221 */ /* 0x000fce0000010000 */
.L_x_15:
[----:B------:R-:W-:Y:S05]  /*0a80*/  BSYNC.RECONVERGENT B1 ;  /* 0x0000000000017941 */ /* 0x000fea0003800200 */
.L_x_5:
[----:B------:R-:W-:-:S04]  /*0a90*/  IMAD.MOV.U32 R11, RZ, RZ, 0x0 ;  /* 0x00000000ff0b7424 */ /* 0x000fc800078e00ff */
[----:B0-----:R-:W-:Y:S05]  /*0aa0*/  RET.REL.NODEC R10 `(_Z19kernel_update_modesPK6float2S1_PKfPS_iifff) ;  /* 0xfffffff40a547950 */ /* 0x001fea0003c3ffff */
.L_x_16:
        /* <DEDUP_REMOVED lines=13> */
.L_x_19:


//--------------------- .text._Z14kernel_make_k2Pfii --------------------------
	.section	.text._Z14kernel_make_k2Pfii,"ax",@progbits
	.align	128
        .global         _Z14kernel_make_k2Pfii
        .type           _Z14kernel_make_k2Pfii,@function
        .size           _Z14kernel_make_k2Pfii,(.L_x_22 - _Z14kernel_make_k2Pfii)
        .other          _Z14kernel_make_k2Pfii,@"STO_CUDA_ENTRY STV_DEFAULT"
_Z14kernel_make_k2Pfii:
.text._Z14kernel_make_k2Pfii:
[----:B------:R-:W-:Y:S01]  /*0000*/  LDC R1, c[0x0][0x37c] ;  /* 0x0000df00ff017b82 */ /* 0x000fe20000000800 */
[----:B------:R-:W0:Y:S07]  /*0010*/  S2R R3, SR_TID.Y ;  /* 0x0000000000037919 */ /* 0x000e2e0000002200 */
[----:B------:R-:W1:Y:S01]  /*0020*/  LDC R5, c[0x0][0x360] ;  /* 0x0000d800ff057b82 */ /* 0x000e620000000800 */
[----:B------:R-:W1:Y:S07]  /*0030*/  S2R R2, SR_TID.X ;  /* 0x0000000000027919 */ /* 0x000e6e0000002100 */
[----:B------:R-:W0:Y:S08]  /*0040*/  S2UR UR5, SR_CTAID.Y ;  /* 0x00000000000579c3 */ /* 0x000e300000002600 */
[----:B------:R-:W0:Y:S08]  /*0050*/  LDC R4, c[0x0][0x364] ;  /* 0x0000d900ff047b82 */ /* 0x000e300000000800 */
[----:B------:R-:W2:Y:S08]  /*0060*/  LDC.64 R8, c[0x0][0x388] ;  /* 0x0000e200ff087b82 */ /* 0x000eb00000000a00 */
[----:B------:R-:W1:Y:S01]  /*0070*/  S2UR UR4, SR_CTAID.X ;  /* 0x00000000000479c3 */ /* 0x000e620000002500 */
[----:B0-----:R-:W-:Y:S01]  /*0080*/  IMAD R4, R4, UR5, R3 ;  /* 0x0000000504047c24 */ /* 0x001fe2000f8e0203 */
[----:B--2---:R-:W-:-:S04]  /*0090*/  LEA.HI R0, R8, R8, RZ, 0x1 ;  /* 0x0000000808007211 */ /* 0x004fc800078f08ff */
[----:B------:R-:W-:Y:S02]  /*00a0*/  ISETP.GE.AND P0, PT, R4, R9, PT ;  /* 0x000000090400720c */ /* 0x000fe40003f06270 */
[----:B------:R-:W-:Y:S01]  /*00b0*/  SHF.R.S32.HI R0, RZ, 0x1, R0 ;  /* 0x00000001ff007819 */ /* 0x000fe20000011400 */
[----:B-1----:R-:W-:-:S05]  /*00c0*/  IMAD R5, R5, UR4, R2 ;  /* 0x0000000405057c24 */ /* 0x002fca000f8e0202 */
[----:B------:R-:W-:-:S13]  /*00d0*/  ISETP.GT.OR P0, PT, R5, R0, P0 ;  /* 0x000000000500720c */ /* 0x000fda0000704670 */
[----:B------:R-:W-:Y:S05]  /*00e0*/  @P0 EXIT ;  /* 0x000000000000094d */ /* 0x000fea0003800000 */
[----:B------:R-:W0:Y:S01]  /*00f0*/  LDC.64 R2, c[0x0][0x380] ;  /* 0x0000e000ff027b82 */ /* 0x000e220000000a00 */
[----:B------:R-:W-:Y:S01]  /*0100*/  SHF.R.U32.HI R7, RZ, 0x1, R9 ;  /* 0x00000001ff077819 */ /* 0x000fe20000011609 */
[----:B------:R-:W1:Y:S01]  /*0110*/  LDCU.64 UR4, c[0x0][0x358] ;  /* 0x00006b00ff0477ac */ /* 0x000e620008000a00 */
[----:B------:R-:W-:Y:S02]  /*0120*/  IMAD R0, R0, R4, R4 ;  /* 0x0000000400007224 */ /* 0x000fe400078e0204 */
[----:B------:R-:W-:-:S04]  /*0130*/  ISETP.GT.U32.AND P0, PT, R4, R7, PT ;  /* 0x000000070400720c */ /* 0x000fc80003f04070 */
[----:B------:R-:W-:-:S05]  /*0140*/  SEL R7, R9, RZ, P0 ;  /* 0x000000ff09077207 */ /* 0x000fca0000000000 */
[----:B------:R-:W-:Y:S02]  /*0150*/  IMAD.IADD R7, R4, 0x1, -R7 ;  /* 0x0000000104077824 */ /* 0x000fe400078e0a07 */
[C---:B------:R-:W-:Y:S02]  /*0160*/  IMAD R4, R5.reuse, R5, RZ ;  /* 0x0000000505047224 */ /* 0x040fe400078e02ff */
[----:B------:R-:W-:Y:S02]  /*0170*/  IMAD.IADD R5, R5, 0x1, R0 ;  /* 0x0000000105057824 */ /* 0x000fe400078e0200 */
[----:B------:R-:W-:Y:S02]  /*0180*/  IMAD R4, R7, R7, R4 ;  /* 0x0000000707047224 */ /* 0x000fe400078e0204 */
[----:B0-----:R-:W-:-:S03]  /*0190*/  IMAD.WIDE R2, R5, 0x4, R2 ;  /* 0x0000000405027825 */ /* 0x001fc600078e0202 */
[----:B------:R-:W-:-:S05]  /*01a0*/  I2FP.F32.U32 R5, R4 ;  /* 0x0000000400057245 */ /* 0x000fca0000201000 */
[----:B-1----:R-:W-:Y:S01]  /*01b0*/  STG.E desc[UR4][R2.64], R5 ;  /* 0x0000000502007986 */ /* 0x002fe2000c101904 */
[----:B------:R-:W-:Y:S05]  /*01c0*/  EXIT ;  /* 0x000000000000794d */ /* 0x000fea0003800000 */
.L_x_17:
        /* <DEDUP_REMOVED lines=11> */
.L_x_22:


//--------------------- .text._Z13kernel_fprimePKfPfii --------------------------
	.section	.text._Z13kernel_fprimePKfPfii,"ax",@progbits
	.align	128
        .global         _Z13kernel_fprimePKfPfii
        .type           _Z13kernel_fprimePKfPfii,@function
        .size           _Z13kernel_fprimePKfPfii,(.L_x_23 - _Z13kernel_fprimePKfPfii)
        .other          _Z13kernel_fprimePKfPfii,@"STO_CUDA_ENTRY STV_DEFAULT"
_Z13kernel_fprimePKfPfii:
.text._Z13kernel_fprimePKfPfii:
[----:B------:R-:W-:Y:S01]  /*0000*/  LDC R1, c[0x0][0x37c] ;  /* 0x0000df00ff017b82 */ /* 0x000fe20000000800 */
[----:B------:R-:W0:Y:S07]  /*0010*/  S2R R2, SR_TID.Y ;  /* 0x0000000000027919 */ /* 0x000e2e0000002200 */
[----:B------:R-:W1:Y:S01]  /*0020*/  LDC R0, c[0x0][0x360] ;  /* 0x0000d800ff007b82 */ /* 0x000e620000000800 */
[----:B------:R-:W2:Y:S01]  /*0030*/  LDCU.64 UR6, c[0x0][0x390] ;  /* 0x00007200ff0677ac */ /* 0x000ea20008000a00 */
[----:B------:R-:W1:Y:S06]  /*0040*/  S2R R3, SR_TID.X ;  /* 0x0000000000037919 */ /* 0x000e6c0000002100 */
[----:B------:R-:W0:Y:S08]  /*0050*/  S2UR UR5, SR_CTAID.Y ;  /* 0x00000000000579c3 */ /* 0x000e300000002600 */
[----:B------:R-:W0:Y:S08]  /*0060*/  LDC R5, c[0x0][0x364] ;  /* 0x0000d900ff057b82 */ /* 0x000e300000000800 */
[----:B------:R-:W1:Y:S01]  /*0070*/  S2UR UR4, SR_CTAID.X ;  /* 0x00000000000479c3 */ /* 0x000e620000002500 */
[----:B0-----:R-:W-:-:S05]  /*0080*/  IMAD R5, R5, UR5, R2 ;  /* 0x0000000505057c24 */ /* 0x001fca000f8e0202 */
[----:B--2---:R-:W-:Y:S01]  /*0090*/  ISETP.GE.AND P0, PT, R5, UR7, PT ;  /* 0x0000000705007c0c */ /* 0x004fe2000bf06270 */
[----:B-1----:R-:W-:-:S05]  /*00a0*/  IMAD R0, R0, UR4, R3 ;  /* 0x0000000400007c24 */ /* 0x002fca000f8e0203 */
[----:B------:R-:W-:-:S13]  /*00b0*/  ISETP.GE.OR P0, PT, R0, UR6, P0 ;  /* 0x0000000600007c0c */ /* 0x000fda0008706670 */
[----:B------:R-:W-:Y:S05]  /*00c0*/  @P0 EXIT ;  /* 0x000000000000094d */ /* 0x000fea0003800000 */
[----:B------:R-:W0:Y:S01]  /*00d0*/  LDC.64 R2, c[0x0][0x380] ;  /* 0x0000e000ff027b82 */ /* 0x000e220000000a00 */
[----:B------:R-:W1:Y:S01]  /*00e0*/  LDCU.64 UR4, c[0x0][0x358] ;  /* 0x00006b00ff0477ac */ /* 0x000e620008000a00 */
[----:B------:R-:W-:-:S06]  /*00f0*/  IMAD R7, R5, UR6, R0 ;  /* 0x0000000605077c24 */ /* 0x000fcc000f8e0200 */
[----:B------:R-:W2:Y:S01]  /*0100*/  LDC.64 R4, c[0x0][0x388] ;  /* 0x0000e200ff047b82 */ /* 0x000ea20000000a00 */
[----:B0-----:R-:W-:-:S06]  /*0110*/  IMAD.WIDE R2, R7, 0x4, R2 ;  /* 0x0000000407027825 */ /* 0x001fcc00078e0202 */
[----:B-1----:R-:W3:Y:S01]  /*0120*/  LDG.E.CONSTANT R2, desc[UR4][R2.64] ;  /* 0x0000000402027981 */ /* 0x002ee2000c1e9900 */
[----:B--2---:R-:W-:-:S04]  /*0130*/  IMAD.WIDE R4, R7, 0x4, R4 ;  /* 0x0000000407047825 */ /* 0x004fc800078e0204 */
[----:B---3--:R-:W-:-:S04]  /*0140*/  FFMA R9, R2, R2, -1 ;  /* 0xbf80000002097423 */ /* 0x008fc80000000002 */
[----:B------:R-:W-:-:S05]  /*0150*/  FMUL R9, R2, R9 ;  /* 0x0000000902097220 */ /* 0x000fca0000400000 */
[----:B------:R-:W-:Y:S01]  /*0160*/  STG.E desc[UR4][R4.64], R9 ;  /* 0x0000000904007986 */ /* 0x000fe2000c101904 */
[----:B------:R-:W-:Y:S05]  /*0170*/  EXIT ;  /* 0x000000000000794d */ /* 0x000fea0003800000 */
.L_x_18:
        /* <DEDUP_REMOVED lines=16> */
.L_x_23:


//--------------------- .nv.shared.reserved.0     --------------------------
	.section	.nv.shared.reserved.0,"aw",@nobits
	.weak		__nv_reservedSMEM_offset_0_alias
	.size		__nv_reservedSMEM_offset_0_alias, 0, 64
	.other		__nv_reservedSMEM_offset_0_alias,@"STO_CUDA_RESERVED_SHARED STV_DEFAULT"
__nv_reservedSMEM_offset_0_alias:
	.zero		0
	.zero		64


//--------------------- .nv.constant0._Z16kernel_normalizePfif --------------------------
	.section	.nv.constant0._Z16kernel_normalizePfif,"a",@progbits
	.sectionflags	@""
	.align	4
.nv.constant0._Z16kernel_normalizePfif:
	.zero		912


//--------------------- .nv.constant0._Z19kernel_update_modesPK6float2S1_PKfPS_iifff --------------------------
	.section	.nv.constant0._Z19kernel_update_modesPK6float2S1_PKfPS_iifff,"a",@progbits
	.sectionflags	@""
	.align	4
.nv.constant0._Z19kernel_update_modesPK6float2S1_PKfPS_iifff:
	.zero		948


//--------------------- .nv.constant0._Z14kernel_make_k2Pfii --------------------------
	.section	.nv.constant0._Z14kernel_make_k2Pfii,"a",@progbits
	.sectionflags	@""
	.align	4
.nv.constant0._Z14kernel_make_k2Pfii:
	.zero		912


//--------------------- .nv.constant0._Z13kernel_fprimePKfPfii --------------------------
	.section	.nv.constant0._Z13kernel_fprimePKfPfii,"a",@progbits
	.sectionflags	@""
	.align	4
.nv.constant0._Z13kernel_fprimePKfPfii:
	.zero		920


//--------------------- SYMBOLS --------------------------

	.type		.nv.reservedSmem.offset0,@object
	.size		.nv.reservedSmem.offset0,0x4
